//
// Generated by NVIDIA NVVM Compiler
//
// Compiler Build ID: CL-36424714
// Cuda compilation tools, release 13.0, V13.0.88
// Based on NVVM 20.0.0
//

.version 9.0
.target sm_100
.address_size 64

	// .globl	_Z34CudaMatrixMultiplication_notSharedPKiS0_Pii
// _ZZ31CudaMatrixMultiplication_SharedPKiS0_PiiE8shared_A has been demoted
// _ZZ31CudaMatrixMultiplication_SharedPKiS0_PiiE8shared_B has been demoted

.visible .entry _Z34CudaMatrixMultiplication_notSharedPKiS0_Pii(
	.param .u64 .ptr .align 1 _Z34CudaMatrixMultiplication_notSharedPKiS0_Pii_param_0,
	.param .u64 .ptr .align 1 _Z34CudaMatrixMultiplication_notSharedPKiS0_Pii_param_1,
	.param .u64 .ptr .align 1 _Z34CudaMatrixMultiplication_notSharedPKiS0_Pii_param_2,
	.param .u32 _Z34CudaMatrixMultiplication_notSharedPKiS0_Pii_param_3
)
{
	.reg .pred 	%p<10>;
	.reg .b32 	%r<94>;
	.reg .b64 	%rd<53>;

	ld.param.u64 	%rd7, [_Z34CudaMatrixMultiplication_notSharedPKiS0_Pii_param_0];
	ld.param.u64 	%rd8, [_Z34CudaMatrixMultiplication_notSharedPKiS0_Pii_param_1];
	ld.param.u64 	%rd9, [_Z34CudaMatrixMultiplication_notSharedPKiS0_Pii_param_2];
	ld.param.u32 	%r24, [_Z34CudaMatrixMultiplication_notSharedPKiS0_Pii_param_3];
	cvta.to.global.u64 	%rd1, %rd8;
	cvta.to.global.u64 	%rd2, %rd7;
	cvta.to.global.u64 	%rd10, %rd9;
	mov.u32 	%r25, %ctaid.y;
	mov.u32 	%r26, %ntid.y;
	mov.u32 	%r27, %tid.y;
	mad.lo.s32 	%r28, %r25, %r26, %r27;
	mov.u32 	%r29, %ctaid.x;
	mov.u32 	%r30, %ntid.x;
	mov.u32 	%r31, %tid.x;
	mad.lo.s32 	%r1, %r29, %r30, %r31;
	mul.lo.s32 	%r2, %r24, %r28;
	add.s32 	%r32, %r2, %r1;
	mul.wide.s32 	%rd11, %r32, 4;
	add.s64 	%rd3, %rd10, %rd11;
	mov.b32 	%r33, 0;
	st.global.u32 	[%rd3], %r33;
	setp.lt.s32 	%p1, %r24, 1;
	@%p1 bra 	$L__BB0_12;
	and.b32  	%r3, %r24, 7;
	setp.lt.u32 	%p2, %r24, 8;
	mov.b32 	%r88, 0;
	mov.u32 	%r91, %r88;
	@%p2 bra 	$L__BB0_4;
	and.b32  	%r91, %r24, 2147483640;
	neg.s32 	%r86, %r91;
	shl.b32 	%r6, %r1, 3;
	mul.wide.u32 	%rd12, %r2, 4;
	add.s64 	%rd13, %rd12, %rd2;
	add.s64 	%rd52, %rd13, 16;
	mov.b32 	%r88, 0;
	mul.wide.s32 	%rd16, %r1, 4;
	mov.u32 	%r85, %r24;
$L__BB0_3:
	.pragma "nounroll";
	ld.global.u32 	%r36, [%rd52+-16];
	mul.wide.s32 	%rd14, %r85, 4;
	add.s64 	%rd15, %rd1, %rd14;
	ld.global.u32 	%r37, [%rd15];
	mad.lo.s32 	%r38, %r37, %r36, %r88;
	st.global.u32 	[%rd3], %r38;
	ld.global.u32 	%r39, [%rd52+-12];
	add.s64 	%rd17, %rd15, %rd16;
	ld.global.u32 	%r40, [%rd17];
	mad.lo.s32 	%r41, %r40, %r39, %r38;
	st.global.u32 	[%rd3], %r41;
	ld.global.u32 	%r42, [%rd52+-8];
	add.s64 	%rd18, %rd17, %rd16;
	ld.global.u32 	%r43, [%rd18];
	mad.lo.s32 	%r44, %r43, %r42, %r41;
	st.global.u32 	[%rd3], %r44;
	ld.global.u32 	%r45, [%rd52+-4];
	add.s64 	%rd19, %rd18, %rd16;
	ld.global.u32 	%r46, [%rd19];
	mad.lo.s32 	%r47, %r46, %r45, %r44;
	st.global.u32 	[%rd3], %r47;
	ld.global.u32 	%r48, [%rd52];
	add.s64 	%rd20, %rd19, %rd16;
	ld.global.u32 	%r49, [%rd20];
	mad.lo.s32 	%r50, %r49, %r48, %r47;
	st.global.u32 	[%rd3], %r50;
	ld.global.u32 	%r51, [%rd52+4];
	add.s64 	%rd21, %rd20, %rd16;
	ld.global.u32 	%r52, [%rd21];
	mad.lo.s32 	%r53, %r52, %r51, %r50;
	st.global.u32 	[%rd3], %r53;
	ld.global.u32 	%r54, [%rd52+8];
	add.s64 	%rd22, %rd21, %rd16;
	ld.global.u32 	%r55, [%rd22];
	mad.lo.s32 	%r56, %r55, %r54, %r53;
	st.global.u32 	[%rd3], %r56;
	ld.global.u32 	%r57, [%rd52+12];
	add.s64 	%rd23, %rd22, %rd16;
	ld.global.u32 	%r58, [%rd23];
	mad.lo.s32 	%r88, %r58, %r57, %r56;
	st.global.u32 	[%rd3], %r88;
	add.s32 	%r86, %r86, 8;
	add.s32 	%r85, %r85, %r6;
	add.s64 	%rd52, %rd52, 32;
	setp.ne.s32 	%p3, %r86, 0;
	@%p3 bra 	$L__BB0_3;
$L__BB0_4:
	setp.eq.s32 	%p4, %r3, 0;
	@%p4 bra 	$L__BB0_12;
	and.b32  	%r15, %r24, 3;
	setp.lt.u32 	%p5, %r3, 4;
	@%p5 bra 	$L__BB0_7;
	add.s32 	%r59, %r91, %r2;
	mul.wide.u32 	%rd24, %r59, 4;
	add.s64 	%rd25, %rd2, %rd24;
	ld.global.u32 	%r60, [%rd25];
	mad.lo.s32 	%r61, %r91, %r1, %r24;
	mul.wide.s32 	%rd26, %r61, 4;
	add.s64 	%rd27, %rd1, %rd26;
	ld.global.u32 	%r62, [%rd27];
	mad.lo.s32 	%r63, %r62, %r60, %r88;
	st.global.u32 	[%rd3], %r63;
	cvt.u64.u32 	%rd28, %r2;
	cvt.u64.u32 	%rd29, %r91;
	add.s64 	%rd30, %rd29, %rd28;
	shl.b64 	%rd31, %rd30, 2;
	add.s64 	%rd32, %rd2, %rd31;
	ld.global.u32 	%r64, [%rd32+4];
	mul.wide.s32 	%rd33, %r1, 4;
	add.s64 	%rd34, %rd27, %rd33;
	ld.global.u32 	%r65, [%rd34];
	mad.lo.s32 	%r66, %r65, %r64, %r63;
	st.global.u32 	[%rd3], %r66;
	ld.global.u32 	%r67, [%rd32+8];
	add.s64 	%rd35, %rd34, %rd33;
	ld.global.u32 	%r68, [%rd35];
	mad.lo.s32 	%r69, %r68, %r67, %r66;
	st.global.u32 	[%rd3], %r69;
	ld.global.u32 	%r70, [%rd32+12];
	add.s64 	%rd36, %rd35, %rd33;
	ld.global.u32 	%r71, [%rd36];
	mad.lo.s32 	%r88, %r71, %r70, %r69;
	st.global.u32 	[%rd3], %r88;
	add.s32 	%r91, %r91, 4;
$L__BB0_7:
	setp.eq.s32 	%p6, %r15, 0;
	@%p6 bra 	$L__BB0_12;
	setp.eq.s32 	%p7, %r15, 1;
	@%p7 bra 	$L__BB0_10;
	add.s32 	%r72, %r91, %r2;
	mul.wide.u32 	%rd37, %r72, 4;
	add.s64 	%rd38, %rd2, %rd37;
	ld.global.u32 	%r73, [%rd38];
	mad.lo.s32 	%r74, %r91, %r1, %r24;
	mul.wide.s32 	%rd39, %r74, 4;
	add.s64 	%rd40, %rd1, %rd39;
	ld.global.u32 	%r75, [%rd40];
	mad.lo.s32 	%r76, %r75, %r73, %r88;
	st.global.u32 	[%rd3], %r76;
	cvt.u64.u32 	%rd41, %r2;
	cvt.u64.u32 	%rd42, %r91;
	add.s64 	%rd43, %rd42, %rd41;
	shl.b64 	%rd44, %rd43, 2;
	add.s64 	%rd45, %rd2, %rd44;
	ld.global.u32 	%r77, [%rd45+4];
	mul.wide.s32 	%rd46, %r1, 4;
	add.s64 	%rd47, %rd40, %rd46;
	ld.global.u32 	%r78, [%rd47];
	mad.lo.s32 	%r88, %r78, %r77, %r76;
	st.global.u32 	[%rd3], %r88;
	add.s32 	%r91, %r91, 2;
$L__BB0_10:
	and.b32  	%r79, %r24, 1;
	setp.eq.b32 	%p8, %r79, 1;
	not.pred 	%p9, %p8;
	@%p9 bra 	$L__BB0_12;
	add.s32 	%r80, %r91, %r2;
	mul.wide.u32 	%rd48, %r80, 4;
	add.s64 	%rd49, %rd2, %rd48;
	ld.global.u32 	%r81, [%rd49];
	mad.lo.s32 	%r82, %r91, %r1, %r24;
	mul.wide.s32 	%rd50, %r82, 4;
	add.s64 	%rd51, %rd1, %rd50;
	ld.global.u32 	%r83, [%rd51];
	mad.lo.s32 	%r84, %r83, %r81, %r88;
	st.global.u32 	[%rd3], %r84;
$L__BB0_12:
	ret;

}
	// .globl	_Z31CudaMatrixMultiplication_SharedPKiS0_Pii
.visible .entry _Z31CudaMatrixMultiplication_SharedPKiS0_Pii(
	.param .u64 .ptr .align 1 _Z31CudaMatrixMultiplication_SharedPKiS0_Pii_param_0,
	.param .u64 .ptr .align 1 _Z31CudaMatrixMultiplication_SharedPKiS0_Pii_param_1,
	.param .u64 .ptr .align 1 _Z31CudaMatrixMultiplication_SharedPKiS0_Pii_param_2,
	.param .u32 _Z31CudaMatrixMultiplication_SharedPKiS0_Pii_param_3
)
{
	.reg .pred 	%p<3>;
	.reg .b32 	%r<141>;
	.reg .b64 	%rd<16>;
	// demoted variable
	.shared .align 4 .b8 _ZZ31CudaMatrixMultiplication_SharedPKiS0_PiiE8shared_A[4096];
	// demoted variable
	.shared .align 4 .b8 _ZZ31CudaMatrixMultiplication_SharedPKiS0_PiiE8shared_B[4096];
	ld.param.u64 	%rd3, [_Z31CudaMatrixMultiplication_SharedPKiS0_Pii_param_0];
	ld.param.u64 	%rd4, [_Z31CudaMatrixMultiplication_SharedPKiS0_Pii_param_1];
	ld.param.u64 	%rd5, [_Z31CudaMatrixMultiplication_SharedPKiS0_Pii_param_2];
	ld.param.u32 	%r22, [_Z31CudaMatrixMultiplication_SharedPKiS0_Pii_param_3];
	mov.u32 	%r24, %ctaid.y;
	mov.u32 	%r25, %ctaid.x;
	shl.b32 	%r1, %r22, 5;
	mul.lo.s32 	%r2, %r1, %r24;
	shl.b32 	%r3, %r25, 5;
	mov.u32 	%r4, %tid.x;
	mov.u32 	%r5, %tid.y;
	setp.lt.s32 	%p1, %r22, 32;
	mov.b32 	%r140, 0;
	@%p1 bra 	$L__BB1_3;
	mad.lo.s32 	%r27, %r22, %r4, %r5;
	add.s32 	%r136, %r2, %r27;
	shl.b32 	%r28, %r4, 7;
	mov.u32 	%r29, _ZZ31CudaMatrixMultiplication_SharedPKiS0_PiiE8shared_A;
	add.s32 	%r7, %r29, %r28;
	shl.b32 	%r30, %r5, 2;
	add.s32 	%r8, %r7, %r30;
	add.s32 	%r137, %r3, %r27;
	mov.u32 	%r31, _ZZ31CudaMatrixMultiplication_SharedPKiS0_PiiE8shared_B;
	add.s32 	%r32, %r31, %r28;
	add.s32 	%r10, %r32, %r30;
	mad.lo.s32 	%r11, %r4, -124, %r32;
	shr.s32 	%r33, %r22, 31;
	shr.u32 	%r34, %r33, 27;
	add.s32 	%r35, %r22, %r34;
	shr.s32 	%r36, %r35, 5;
	neg.s32 	%r138, %r36;
	cvta.to.global.u64 	%rd1, %rd3;
	cvta.to.global.u64 	%rd2, %rd4;
	mov.b32 	%r140, 0;
$L__BB1_2:
	mul.wide.u32 	%rd6, %r136, 4;
	add.s64 	%rd7, %rd1, %rd6;
	ld.global.u32 	%r37, [%rd7];
	st.shared.u32 	[%r8], %r37;
	mul.wide.u32 	%rd8, %r137, 4;
	add.s64 	%rd9, %rd2, %rd8;
	ld.global.u32 	%r38, [%rd9];
	st.shared.u32 	[%r10], %r38;
	bar.sync 	0;
	ld.shared.u32 	%r39, [%r7];
	ld.shared.u32 	%r40, [%r11];
	mad.lo.s32 	%r41, %r40, %r39, %r140;
	ld.shared.u32 	%r42, [%r7+4];
	ld.shared.u32 	%r43, [%r11+128];
	mad.lo.s32 	%r44, %r43, %r42, %r41;
	ld.shared.u32 	%r45, [%r7+8];
	ld.shared.u32 	%r46, [%r11+256];
	mad.lo.s32 	%r47, %r46, %r45, %r44;
	ld.shared.u32 	%r48, [%r7+12];
	ld.shared.u32 	%r49, [%r11+384];
	mad.lo.s32 	%r50, %r49, %r48, %r47;
	ld.shared.u32 	%r51, [%r7+16];
	ld.shared.u32 	%r52, [%r11+512];
	mad.lo.s32 	%r53, %r52, %r51, %r50;
	ld.shared.u32 	%r54, [%r7+20];
	ld.shared.u32 	%r55, [%r11+640];
	mad.lo.s32 	%r56, %r55, %r54, %r53;
	ld.shared.u32 	%r57, [%r7+24];
	ld.shared.u32 	%r58, [%r11+768];
	mad.lo.s32 	%r59, %r58, %r57, %r56;
	ld.shared.u32 	%r60, [%r7+28];
	ld.shared.u32 	%r61, [%r11+896];
	mad.lo.s32 	%r62, %r61, %r60, %r59;
	ld.shared.u32 	%r63, [%r7+32];
	ld.shared.u32 	%r64, [%r11+1024];
	mad.lo.s32 	%r65, %r64, %r63, %r62;
	ld.shared.u32 	%r66, [%r7+36];
	ld.shared.u32 	%r67, [%r11+1152];
	mad.lo.s32 	%r68, %r67, %r66, %r65;
	ld.shared.u32 	%r69, [%r7+40];
	ld.shared.u32 	%r70, [%r11+1280];
	mad.lo.s32 	%r71, %r70, %r69, %r68;
	ld.shared.u32 	%r72, [%r7+44];
	ld.shared.u32 	%r73, [%r11+1408];
	mad.lo.s32 	%r74, %r73, %r72, %r71;
	ld.shared.u32 	%r75, [%r7+48];
	ld.shared.u32 	%r76, [%r11+1536];
	mad.lo.s32 	%r77, %r76, %r75, %r74;
	ld.shared.u32 	%r78, [%r7+52];
	ld.shared.u32 	%r79, [%r11+1664];
	mad.lo.s32 	%r80, %r79, %r78, %r77;
	ld.shared.u32 	%r81, [%r7+56];
	ld.shared.u32 	%r82, [%r11+1792];
	mad.lo.s32 	%r83, %r82, %r81, %r80;
	ld.shared.u32 	%r84, [%r7+60];
	ld.shared.u32 	%r85, [%r11+1920];
	mad.lo.s32 	%r86, %r85, %r84, %r83;
	ld.shared.u32 	%r87, [%r7+64];
	ld.shared.u32 	%r88, [%r11+2048];
	mad.lo.s32 	%r89, %r88, %r87, %r86;
	ld.shared.u32 	%r90, [%r7+68];
	ld.shared.u32 	%r91, [%r11+2176];
	mad.lo.s32 	%r92, %r91, %r90, %r89;
	ld.shared.u32 	%r93, [%r7+72];
	ld.shared.u32 	%r94, [%r11+2304];
	mad.lo.s32 	%r95, %r94, %r93, %r92;
	ld.shared.u32 	%r96, [%r7+76];
	ld.shared.u32 	%r97, [%r11+2432];
	mad.lo.s32 	%r98, %r97, %r96, %r95;
	ld.shared.u32 	%r99, [%r7+80];
	ld.shared.u32 	%r100, [%r11+2560];
	mad.lo.s32 	%r101, %r100, %r99, %r98;
	ld.shared.u32 	%r102, [%r7+84];
	ld.shared.u32 	%r103, [%r11+2688];
	mad.lo.s32 	%r104, %r103, %r102, %r101;
	ld.shared.u32 	%r105, [%r7+88];
	ld.shared.u32 	%r106, [%r11+2816];
	mad.lo.s32 	%r107, %r106, %r105, %r104;
	ld.shared.u32 	%r108, [%r7+92];
	ld.shared.u32 	%r109, [%r11+2944];
	mad.lo.s32 	%r110, %r109, %r108, %r107;
	ld.shared.u32 	%r111, [%r7+96];
	ld.shared.u32 	%r112, [%r11+3072];
	mad.lo.s32 	%r113, %r112, %r111, %r110;
	ld.shared.u32 	%r114, [%r7+100];
	ld.shared.u32 	%r115, [%r11+3200];
	mad.lo.s32 	%r116, %r115, %r114, %r113;
	ld.shared.u32 	%r117, [%r7+104];
	ld.shared.u32 	%r118, [%r11+3328];
	mad.lo.s32 	%r119, %r118, %r117, %r116;
	ld.shared.u32 	%r120, [%r7+108];
	ld.shared.u32 	%r121, [%r11+3456];
	mad.lo.s32 	%r122, %r121, %r120, %r119;
	ld.shared.u32 	%r123, [%r7+112];
	ld.shared.u32 	%r124, [%r11+3584];
	mad.lo.s32 	%r125, %r124, %r123, %r122;
	ld.shared.u32 	%r126, [%r7+116];
	ld.shared.u32 	%r127, [%r11+3712];
	mad.lo.s32 	%r128, %r127, %r126, %r125;
	ld.shared.u32 	%r129, [%r7+120];
	ld.shared.u32 	%r130, [%r11+3840];
	mad.lo.s32 	%r131, %r130, %r129, %r128;
	ld.shared.u32 	%r132, [%r7+124];
	ld.shared.u32 	%r133, [%r11+3968];
	mad.lo.s32 	%r140, %r133, %r132, %r131;
	bar.sync 	0;
	add.s32 	%r138, %r138, 1;
	setp.ne.s32 	%p2, %r138, 0;
	add.s32 	%r137, %r137, %r1;
	add.s32 	%r136, %r136, 32;
	@%p2 bra 	$L__BB1_2;
$L__BB1_3:
	cvta.to.global.u64 	%rd10, %rd5;
	add.s32 	%r134, %r2, %r3;
	cvt.s64.s32 	%rd11, %r134;
	mad.lo.s32 	%r135, %r22, %r4, %r5;
	cvt.s64.s32 	%rd12, %r135;
	add.s64 	%rd13, %rd11, %rd12;
	shl.b64 	%rd14, %rd13, 2;
	add.s64 	%rd15, %rd10, %rd14;
	st.global.u32 	[%rd15], %r140;
	ret;

}


// ===== COMPILED SASS (sm_100) =====

	.target	sm_100

	.elftype	@"ET_EXEC"


//--------------------- .note.nv.tkinfo           --------------------------
	.section	.note.nv.tkinfo,"",@"SHT_NOTE"
	.sectionflags	@"SHF_NOTE_NV_TKINFO"
	.tkinfo
        /*0018*/ 	.word	0x00000002
        /*0030*/ 	.string	""
        /*0030*/ 	.string	"ptxas"
        /*0030*/ 	.string	"Cuda compilation tools, release 13.0, V13.0.88"
        /*0030*/ 	.string	"Build cuda_13.0.r13.0/compiler.36424714_0"
        /*0030*/ 	.string	"-arch sm_100 -m 64 "



//--------------------- .note.nv.cuinfo           --------------------------
	.section	.note.nv.cuinfo,"",@"SHT_NOTE"
	.sectionflags	@"SHF_NOTE_NV_CUINFO"
        /*0018*/ 	.short	0x0002
        /*001a*/ 	.short	0x0064
        /*001c*/ 	.short	0x0082
	.zero		2


//--------------------- .nv.info                  --------------------------
	.section	.nv.info,"",@"SHT_CUDA_INFO"
	.align	4


	//----- nvinfo : EIATTR_REGCOUNT
	.align		4
        /*0000*/ 	.byte	0x04, 0x2f
        /*0002*/ 	.short	(.L_1 - .L_0)
	.align		4
.L_0:
        /*0004*/ 	.word	index@(_Z34CudaMatrixMultiplication_notSharedPKiS0_Pii)
        /*0008*/ 	.word	0x0000001a


	//----- nvinfo : EIATTR_FRAME_SIZE
	.align		4
.L_1:
        /*000c*/ 	.byte	0x04, 0x11
        /*000e*/ 	.short	(.L_3 - .L_2)
	.align		4
.L_2:
        /*0010*/ 	.word	index@(_Z34CudaMatrixMultiplication_notSharedPKiS0_Pii)
        /*0014*/ 	.word	0x00000000


	//----- nvinfo : EIATTR_REGCOUNT
	.align		4
.L_3:
        /*0018*/ 	.byte	0x04, 0x2f
        /*001a*/ 	.short	(.L_5 - .L_4)
	.align		4
.L_4:
        /*001c*/ 	.word	index@(_Z31CudaMatrixMultiplication_SharedPKiS0_Pii)
        /*0020*/ 	.word	0x00000020


	//----- nvinfo : EIATTR_FRAME_SIZE
	.align		4
.L_5:
        /*0024*/ 	.byte	0x04, 0x11
        /*0026*/ 	.short	(.L_7 - .L_6)
	.align		4
.L_6:
        /*0028*/ 	.word	index@(_Z31CudaMatrixMultiplication_SharedPKiS0_Pii)
        /*002c*/ 	.word	0x00000000


	//----- nvinfo : EIATTR_MIN_STACK_SIZE
	.align		4
.L_7:
        /*0030*/ 	.byte	0x04, 0x12
        /*0032*/ 	.short	(.L_9 - .L_8)
	.align		4
.L_8:
        /*0034*/ 	.word	index@(_Z31CudaMatrixMultiplication_SharedPKiS0_Pii)
        /*0038*/ 	.word	0x00000000


	//----- nvinfo : EIATTR_MIN_STACK_SIZE
	.align		4
.L_9:
        /*003c*/ 	.byte	0x04, 0x12
        /*003e*/ 	.short	(.L_11 - .L_10)
	.align		4
.L_10:
        /*0040*/ 	.word	index@(_Z34CudaMatrixMultiplication_notSharedPKiS0_Pii)
        /*0044*/ 	.word	0x00000000
.L_11:


//--------------------- .nv.compat                --------------------------
	.section	.nv.compat,"",@"SHT_CUDA_COMPAT_INFO"
	.align	4
        /*0000*/ 	.byte	0x02, 0x09, 0x00, 0x00, 0x02, 0x02, 0x01, 0x00, 0x02, 0x05, 0x05, 0x00, 0x03, 0x07, 0x01, 0x01
        /*0010*/ 	.byte	0x02, 0x03, 0x00, 0x00, 0x02, 0x06, 0x01, 0x00, 0x04, 0x0b, 0x08, 0x00, 0x09, 0x00, 0x00, 0x00
        /*0020*/ 	.byte	0x00, 0x00, 0x00, 0x00


//--------------------- .nv.info._Z31CudaMatrixMultiplication_SharedPKiS0_Pii --------------------------
	.section	.nv.info._Z31CudaMatrixMultiplication_SharedPKiS0_Pii,"",@"SHT_CUDA_INFO"
	.sectionflags	@""
	.align	4


	//----- nvinfo : EIATTR_CUDA_API_VERSION
	.align		4
        /*0000*/ 	.byte	0x04, 0x37
        /*0002*/ 	.short	(.L_13 - .L_12)
.L_12:
        /*0004*/ 	.word	0x00000082


	//----- nvinfo : EIATTR_KPARAM_INFO
	.align		4
.L_13:
        /*0008*/ 	.byte	0x04, 0x17
        /*000a*/ 	.short	(.L_15 - .L_14)
.L_14:
        /*000c*/ 	.word	0x00000000
        /*0010*/ 	.short	0x0003
        /*0012*/ 	.short	0x0018
        /*0014*/ 	.byte	0x00, 0xf0, 0x11, 0x00


	//----- nvinfo : EIATTR_KPARAM_INFO
	.align		4
.L_15:
        /*0018*/ 	.byte	0x04, 0x17
        /*001a*/ 	.short	(.L_17 - .L_16)
.L_16:
        /*001c*/ 	.word	0x00000000
        /*0020*/ 	.short	0x0002
        /*0022*/ 	.short	0x0010
        /*0024*/ 	.byte	0x00, 0xf5, 0x21, 0x00


	//----- nvinfo : EIATTR_KPARAM_INFO
	.align		4
.L_17:
        /*0028*/ 	.byte	0x04, 0x17
        /*002a*/ 	.short	(.L_19 - .L_18)
.L_18:
        /*002c*/ 	.word	0x00000000
        /*0030*/ 	.short	0x0001
        /*0032*/ 	.short	0x0008
        /*0034*/ 	.byte	0x00, 0xf5, 0x21, 0x00


	//----- nvinfo : EIATTR_KPARAM_INFO
	.align		4
.L_19:
        /*0038*/ 	.byte	0x04, 0x17
        /*003a*/ 	.short	(.L_21 - .L_20)
.L_20:
        /*003c*/ 	.word	0x00000000
        /*0040*/ 	.short	0x0000
        /*0042*/ 	.short	0x0000
        /*0044*/ 	.byte	0x00, 0xf5, 0x21, 0x00


	//----- nvinfo : EIATTR_SPARSE_MMA_MASK
	.align		4
.L_21:
        /*0048*/ 	.byte	0x03, 0x50
        /*004a*/ 	.short	0x0000


	//----- nvinfo : EIATTR_MAXREG_COUNT
	.align		4
        /*004c*/ 	.byte	0x03, 0x1b
        /*004e*/ 	.short	0x00ff


	//----- nvinfo : EIATTR_NUM_BARRIERS
	.align		4
        /*0050*/ 	.byte	0x02, 0x4c
        /*0052*/ 	.byte	0x01
	.zero		1


	//----- nvinfo : EIATTR_MERCURY_ISA_VERSION
	.align		4
        /*0054*/ 	.byte	0x03, 0x5f
        /*0056*/ 	.short	0x0101


	//----- nvinfo : EIATTR_VRC_CTA_INIT_COUNT
	.align		4
        /*0058*/ 	.byte	0x02, 0x4a
	.zero		1
	.zero		1


	//----- nvinfo : EIATTR_EXIT_INSTR_OFFSETS
	.align		4
        /*005c*/ 	.byte	0x04, 0x1c
        /*005e*/ 	.short	(.L_23 - .L_22)


	//   ....[0]....
.L_22:
        /*0060*/ 	.word	0x000007e0


	//----- nvinfo : EIATTR_CBANK_PARAM_SIZE
	.align		4
.L_23:
        /*0064*/ 	.byte	0x03, 0x19
        /*0066*/ 	.short	0x001c


	//----- nvinfo : EIATTR_PARAM_CBANK
	.align		4
        /*0068*/ 	.byte	0x04, 0x0a
        /*006a*/ 	.short	(.L_25 - .L_24)
	.align		4
.L_24:
        /*006c*/ 	.word	index@(.nv.constant0._Z31CudaMatrixMultiplication_SharedPKiS0_Pii)
        /*0070*/ 	.short	0x0380
        /*0072*/ 	.short	0x001c


	//----- nvinfo : EIATTR_SW_WAR
	.align		4
.L_25:
        /*0074*/ 	.byte	0x04, 0x36
        /*0076*/ 	.short	(.L_27 - .L_26)
.L_26:
        /*0078*/ 	.word	0x00000008
.L_27:


//--------------------- .nv.info._Z34CudaMatrixMultiplication_notSharedPKiS0_Pii --------------------------
	.section	.nv.info._Z34CudaMatrixMultiplication_notSharedPKiS0_Pii,"",@"SHT_CUDA_INFO"
	.sectionflags	@""
	.align	4


	//----- nvinfo : EIATTR_CUDA_API_VERSION
	.align		4
        /*0000*/ 	.byte	0x04, 0x37
        /*0002*/ 	.short	(.L_29 - .L_28)
.L_28:
        /*0004*/ 	.word	0x00000082


	//----- nvinfo : EIATTR_KPARAM_INFO
	.align		4
.L_29:
        /*0008*/ 	.byte	0x04, 0x17
        /*000a*/ 	.short	(.L_31 - .L_30)
.L_30:
        /*000c*/ 	.word	0x00000000
        /*0010*/ 	.short	0x0003
        /*0012*/ 	.short	0x0018
        /*0014*/ 	.byte	0x00, 0xf0, 0x11, 0x00


	//----- nvinfo : EIATTR_KPARAM_INFO
	.align		4
.L_31:
        /*0018*/ 	.byte	0x04, 0x17
        /*001a*/ 	.short	(.L_33 - .L_32)
.L_32:
        /*001c*/ 	.word	0x00000000
        /*0020*/ 	.short	0x0002
        /*0022*/ 	.short	0x0010
        /*0024*/ 	.byte	0x00, 0xf5, 0x21, 0x00


	//----- nvinfo : EIATTR_KPARAM_INFO
	.align		4
.L_33:
        /*0028*/ 	.byte	0x04, 0x17
        /*002a*/ 	.short	(.L_35 - .L_34)
.L_34:
        /*002c*/ 	.word	0x00000000
        /*0030*/ 	.short	0x0001
        /*0032*/ 	.short	0x0008
        /*0034*/ 	.byte	0x00, 0xf5, 0x21, 0x00


	//----- nvinfo : EIATTR_KPARAM_INFO
	.align		4
.L_35:
        /*0038*/ 	.byte	0x04, 0x17
        /*003a*/ 	.short	(.L_37 - .L_36)
.L_36:
        /*003c*/ 	.word	0x00000000
        /*0040*/ 	.short	0x0000
        /*0042*/ 	.short	0x0000
        /*0044*/ 	.byte	0x00, 0xf5, 0x21, 0x00


	//----- nvinfo : EIATTR_SPARSE_MMA_MASK
	.align		4
.L_37:
        /*0048*/ 	.byte	0x03, 0x50
        /*004a*/ 	.short	0x0000


	//----- nvinfo : EIATTR_MAXREG_COUNT
	.align		4
        /*004c*/ 	.byte	0x03, 0x1b
        /*004e*/ 	.short	0x00ff


	//----- nvinfo : EIATTR_MERCURY_ISA_VERSION
	.align		4
        /*0050*/ 	.byte	0x03, 0x5f
        /*0052*/ 	.short	0x0101


	//----- nvinfo : EIATTR_VRC_CTA_INIT_COUNT
	.align		4
        /*0054*/ 	.byte	0x02, 0x4a
	.zero		1
	.zero		1


	//----- nvinfo : EIATTR_EXIT_INSTR_OFFSETS
	.align		4
        /*0058*/ 	.byte	0x04, 0x1c
        /*005a*/ 	.short	(.L_39 - .L_38)


	//   ....[0]....
.L_38:
        /*005c*/ 	.word	0x00000110


	//   ....[1]....
        /*0060*/ 	.word	0x00000500


	//   ....[2]....
        /*0064*/ 	.word	0x00000740


	//   ....[3]....
        /*0068*/ 	.word	0x000008e0


	//   ....[4]....
        /*006c*/ 	.word	0x00000990


	//----- nvinfo : EIATTR_CBANK_PARAM_SIZE
	.align		4
.L_39:
        /*0070*/ 	.byte	0x03, 0x19
        /*0072*/ 	.short	0x001c


	//----- nvinfo : EIATTR_PARAM_CBANK
	.align		4
        /*0074*/ 	.byte	0x04, 0x0a
        /*0076*/ 	.short	(.L_41 - .L_40)
	.align		4
.L_40:
        /*0078*/ 	.word	index@(.nv.constant0._Z34CudaMatrixMultiplication_notSharedPKiS0_Pii)
        /*007c*/ 	.short	0x0380
        /*007e*/ 	.short	0x001c


	//----- nvinfo : EIATTR_SW_WAR
	.align		4
.L_41:
        /*0080*/ 	.byte	0x04, 0x36
        /*0082*/ 	.short	(.L_43 - .L_42)
.L_42:
        /*0084*/ 	.word	0x00000008
.L_43:


//--------------------- .nv.callgraph             --------------------------
	.section	.nv.callgraph,"",@"SHT_CUDA_CALLGRAPH"
	.align	4
	.sectionentsize	8
	.align		4
        /*0000*/ 	.word	0x00000000
	.align		4
        /*0004*/ 	.word	0xffffffff
	.align		4
        /*0008*/ 	.word	0x00000000
	.align		4
        /*000c*/ 	.word	0xfffffffe
	.align		4
        /*0010*/ 	.word	0x00000000
	.align		4
        /*0014*/ 	.word	0xfffffffd
	.align		4
        /*0018*/ 	.word	0x00000000
	.align		4
        /*001c*/ 	.word	0xfffffffc


//--------------------- .text._Z31CudaMatrixMultiplication_SharedPKiS0_Pii --------------------------
	.section	.text._Z31CudaMatrixMultiplication_SharedPKiS0_Pii,"ax",@progbits
	.align	128
        .global         _Z31CudaMatrixMultiplication_SharedPKiS0_Pii
        .type           _Z31CudaMatrixMultiplication_SharedPKiS0_Pii,@function
        .size           _Z31CudaMatrixMultiplication_SharedPKiS0_Pii,(.L_x_8 - _Z31CudaMatrixMultiplication_SharedPKiS0_Pii)
        .other          _Z31CudaMatrixMultiplication_SharedPKiS0_Pii,@"STO_CUDA_ENTRY STV_DEFAULT"
_Z31CudaMatrixMultiplication_SharedPKiS0_Pii:
.text._Z31CudaMatrixMultiplication_SharedPKiS0_Pii:
[----:B------:R-:W-:Y:S08]  /*0000*/  LDC R1, c[0x0][0x37c] ;  /* 0x0000df00ff017b82 */ /* 0x000ff00000000800 */
[----:B------:R-:W0:Y:S01]  /*0010*/  LDC R0, c[0x0][0x398] ;  /* 0x0000e600ff007b82 */ /* 0x000e220000000800 */
[----:B------:R-:W1:Y:S01]  /*0020*/  S2R R3, SR_TID.X ;  /* 0x0000000000037919 */ /* 0x000e620000002100 */
[----:B------:R-:W2:Y:S01]  /*0030*/  LDCU.64 UR8, c[0x0][0x358] ;  /* 0x00006b00ff0877ac */ /* 0x000ea20008000a00 */
[----:B------:R-:W-:Y:S01]  /*0040*/  HFMA2 R29, -RZ, RZ, 0, 0 ;  /* 0x00000000ff1d7431 */ /* 0x000fe200000001ff */
[----:B------:R-:W3:Y:S04]  /*0050*/  S2R R2, SR_TID.Y ;  /* 0x0000000000027919 */ /* 0x000ee80000002200 */
[----:B------:R-:W4:Y:S01]  /*0060*/  S2UR UR4, SR_CTAID.Y ;  /* 0x00000000000479c3 */ /* 0x000f220000002600 */
[----:B------:R-:W0:Y:S02]  /*0070*/  S2R R4, SR_CTAID.X ;  /* 0x0000000000047919 */ /* 0x000e240000002500 */
[----:B0-----:R-:W-:-:S02]  /*0080*/  ISETP.GE.AND P0, PT, R0, 0x20, PT ;  /* 0x000000200000780c */ /* 0x001fc40003f06270 */
[----:B------:R-:W-:-:S05]  /*0090*/  SHF.L.U32 R23, R0, 0x5, RZ ;  /* 0x0000000500177819 */ /* 0x000fca00000006ff */
[----:B----4-:R-:W-:-:S06]  /*00a0*/  IMAD R21, R23, UR4, RZ ;  /* 0x0000000417157c24 */ /* 0x010fcc000f8e02ff */
[----:B-123--:R-:W-:Y:S05]  /*00b0*/  @!P0 BRA `(.L_x_0) ;  /* 0x0000000400a48947 */ /* 0x00efea0003800000 */
[----:B------:R-:W0:Y:S01]  /*00c0*/  S2UR UR6, SR_CgaCtaId ;  /* 0x00000000000679c3 */ /* 0x000e220000008800 */
[----:B------:R-:W-:Y:S01]  /*00d0*/  UMOV UR4, 0x400 ;  /* 0x0000040000047882 */ /* 0x000fe20000000000 */
[----:B------:R-:W-:Y:S01]  /*00e0*/  SHF.R.S32.HI R5, RZ, 0x1f, R0 ;  /* 0x0000001fff057819 */ /* 0x000fe20000011400 */
[----:B------:R-:W-:Y:S01]  /*00f0*/  UIADD3 UR5, UPT, UPT, UR4, 0x1000, URZ ;  /* 0x0000100004057890 */ /* 0x000fe2000fffe0ff */
[-C--:B------:R-:W-:Y:S01]  /*0100*/  IMAD R6, R3, R0.reuse, R2 ;  /* 0x0000000003067224 */ /* 0x080fe200078e0202 */
[----:B------:R-:W-:Y:S02]  /*0110*/  MOV R29, RZ ;  /* 0x000000ff001d7202 */ /* 0x000fe40000000f00 */
[----:B------:R-:W-:Y:S01]  /*0120*/  LEA.HI R5, R5, R0, RZ, 0x5 ;  /* 0x0000000005057211 */ /* 0x000fe200078f28ff */
[----:B------:R-:W1:Y:S01]  /*0130*/  LDC.64 R26, c[0x0][0x380] ;  /* 0x0000e000ff1a7b82 */ /* 0x000e620000000a00 */
[----:B------:R-:W-:Y:S02]  /*0140*/  IADD3 R7, PT, PT, R21, R6, RZ ;  /* 0x0000000615077210 */ /* 0x000fe40007ffe0ff */
[----:B------:R-:W-:-:S02]  /*0150*/  SHF.R.S32.HI R5, RZ, 0x5, R5 ;  /* 0x00000005ff057819 */ /* 0x000fc40000011405 */
[----:B------:R-:W-:Y:S02]  /*0160*/  LEA R6, R4, R6, 0x5 ;  /* 0x0000000604067211 */ /* 0x000fe400078e28ff */
[----:B------:R-:W-:Y:S01]  /*0170*/  IADD3 R5, PT, PT, -R5, RZ, RZ ;  /* 0x000000ff05057210 */ /* 0x000fe20007ffe1ff */
[----:B------:R-:W2:Y:S01]  /*0180*/  LDC.64 R24, c[0x0][0x388] ;  /* 0x0000e200ff187b82 */ /* 0x000ea20000000a00 */
[----:B0-----:R-:W-:Y:S02]  /*0190*/  ULEA UR5, UR6, UR5, 0x18 ;  /* 0x0000000506057291 */ /* 0x001fe4000f8ec0ff */
[----:B------:R-:W-:-:S04]  /*01a0*/  ULEA UR4, UR6, UR4, 0x18 ;  /* 0x0000000406047291 */ /* 0x000fc8000f8ec0ff */
[C---:B------:R-:W-:Y:S02]  /*01b0*/  LEA R16, R3.reuse, UR5, 0x7 ;  /* 0x0000000503107c11 */ /* 0x040fe4000f8e38ff */
[C---:B------:R-:W-:Y:S02]  /*01c0*/  LEA R19, R3.reuse, UR4, 0x7 ;  /* 0x0000000403137c11 */ /* 0x040fe4000f8e38ff */
[C---:B------:R-:W-:Y:S01]  /*01d0*/  LEA R17, R2.reuse, R16, 0x2 ;  /* 0x0000001002117211 */ /* 0x040fe200078e10ff */
[----:B------:R-:W-:Y:S01]  /*01e0*/  IMAD R16, R3, -0x7c, R16 ;  /* 0xffffff8403107824 */ /* 0x000fe200078e0210 */
[----:B------:R-:W-:-:S07]  /*01f0*/  LEA R18, R2, R19, 0x2 ;  /* 0x0000001302127211 */ /* 0x000fce00078e10ff */
.L_x_1:
[----:B-1----:R-:W-:-:S04]  /*0200*/  IMAD.WIDE.U32 R10, R7, 0x4, R26 ;  /* 0x00000004070a7825 */ /* 0x002fc800078e001a */
[----:B--2---:R-:W-:Y:S02]  /*0210*/  IMAD.WIDE.U32 R8, R6, 0x4, R24 ;  /* 0x0000000406087825 */ /* 0x004fe400078e0018 */
[----:B------:R-:W2:Y:S04]  /*0220*/  LDG.E R11, desc[UR8][R10.64] ;  /* 0x000000080a0b7981 */ /* 0x000ea8000c1e1900 */
[----:B------:R-:W3:Y:S01]  /*0230*/  LDG.E R8, desc[UR8][R8.64] ;  /* 0x0000000808087981 */ /* 0x000ee2000c1e1900 */
[----:B------:R-:W-:Y:S02]  /*0240*/  IADD3 R5, PT, PT, R5, 0x1, RZ ;  /* 0x0000000105057810 */ /* 0x000fe40007ffe0ff */
[----:B------:R-:W-:Y:S02]  /*0250*/  IADD3 R7, PT, PT, R7, 0x20, RZ ;  /* 0x0000002007077810 */ /* 0x000fe40007ffe0ff */
[----:B------:R-:W-:-:S02]  /*0260*/  ISETP.NE.AND P0, PT, R5, RZ, PT ;  /* 0x000000ff0500720c */ /* 0x000fc40003f05270 */
[----:B------:R-:W-:Y:S01]  /*0270*/  IADD3 R6, PT, PT, R23, R6, RZ ;  /* 0x0000000617067210 */ /* 0x000fe20007ffe0ff */
[----:B--2---:R-:W-:Y:S04]  /*0280*/  STS [R18], R11 ;  /* 0x0000000b12007388 */ /* 0x004fe80000000800 */
[----:B---3--:R-:W-:Y:S01]  /*0290*/  STS [R17], R8 ;  /* 0x0000000811007388 */ /* 0x008fe20000000800 */
[----:B------:R-:W-:Y:S06]  /*02a0*/  BAR.SYNC.DEFER_BLOCKING 0x0 ;  /* 0x0000000000007b1d */ /* 0x000fec0000010000 */
[----:B------:R-:W-:Y:S04]  /*02b0*/  LDS R22, [R16] ;  /* 0x0000000010167984 */ /* 0x000fe80000000800 */
[----:B------:R-:W0:Y:S04]  /*02c0*/  LDS.128 R12, [R19] ;  /* 0x00000000130c7984 */ /* 0x000e280000000c00 */
[----:B------:R-:W1:Y:S04]  /*02d0*/  LDS R28, [R16+0x80] ;  /* 0x00008000101c7984 */ /* 0x000e680000000800 */
[----:B------:R-:W2:Y:S04]  /*02e0*/  LDS R9, [R16+0x100] ;  /* 0x0001000010097984 */ /* 0x000ea80000000800 */
[----:B------:R-:W3:Y:S01]  /*02f0*/  LDS R20, [R16+0x180] ;  /* 0x0001800010147984 */ /* 0x000ee20000000800 */
[----:B0-----:R-:W-:-:S04]  /*0300*/  IMAD R12, R12, R22, R29 ;  /* 0x000000160c0c7224 */ /* 0x001fc800078e021d */
[----:B-1----:R-:W-:Y:S02]  /*0310*/  IMAD R29, R28, R13, R12 ;  /* 0x0000000d1c1d7224 */ /* 0x002fe400078e020c */
[----:B------:R-:W-:Y:S02]  /*0320*/  LDS R13, [R16+0x200] ;  /* 0x00020000100d7984 */ /* 0x000fe40000000800 */
[----:B--2---:R-:W-:Y:S02]  /*0330*/  IMAD R14, R9, R14, R29 ;  /* 0x0000000e090e7224 */ /* 0x004fe400078e021d */
[----:B------:R-:W0:Y:S02]  /*0340*/  LDS.128 R8, [R19+0x10] ;  /* 0x0000100013087984 */ /* 0x000e240000000c00 */
[----:B---3--:R-:W-:Y:S02]  /*0350*/  IMAD R14, R20, R15, R14 ;  /* 0x0000000f140e7224 */ /* 0x008fe400078e020e */
[----:B------:R-:W1:Y:S04]  /*0360*/  LDS R12, [R16+0x280] ;  /* 0x00028000100c7984 */ /* 0x000e680000000800 */
[----:B------:R-:W2:Y:S04]  /*0370*/  LDS R15, [R16+0x300] ;  /* 0x00030000100f7984 */ /* 0x000ea80000000800 */
[----:B------:R-:W3:Y:S04]  /*0380*/  LDS R20, [R16+0x380] ;  /* 0x0003800010147984 */ /* 0x000ee80000000800 */
[----:B------:R-:W-:Y:S01]  /*0390*/  LDS R29, [R16+0xf80] ;  /* 0x000f8000101d7984 */ /* 0x000fe20000000800 */
        /* <DEDUP_REMOVED lines=8> */
[----:B------:R-:W3:Y:S01]  /*0420*/  LDS R20, [R16+0x580] ;  /* 0x0005800010147984 */ /* 0x000ee20000000800 */
[----:B0-----:R-:W-:-:S03]  /*0430*/  IMAD R10, R12, R9, R10 ;  /* 0x000000090c0a7224 */ /* 0x001fc600078e020a */
[----:B------:R-:W-:Y:S01]  /*0440*/  LDS R12, [R16+0x680] ;  /* 0x00068000100c7984 */ /* 0x000fe20000000800 */
[----:B-1----:R-:W-:-:S03]  /*0450*/  IMAD R9, R8, R13, R10 ;  /* 0x0000000d08097224 */ /* 0x002fc600078e020a */
[----:B------:R-:W-:Y:S01]  /*0460*/  LDS R13, [R16+0x600] ;  /* 0x00060000100d7984 */ /* 0x000fe20000000800 */
[----:B--2---:R-:W-:-:S03]  /*0470*/  IMAD R14, R11, R14, R9 ;  /* 0x0000000e0b0e7224 */ /* 0x004fc600078e0209 */
[----:B------:R-:W0:Y:S01]  /*0480*/  LDS.128 R8, [R19+0x30] ;  /* 0x0000300013087984 */ /* 0x000e220000000c00 */
[----:B---3--:R-:W-:-:S03]  /*0490*/  IMAD R14, R20, R15, R14 ;  /* 0x0000000f140e7224 */ /* 0x008fc600078e020e */
[----:B------:R-:W1:Y:S04]  /*04a0*/  LDS R15, [R16+0x700] ;  /* 0x00070000100f7984 */ /* 0x000e680000000800 */
[----:B------:R-:W2:Y:S01]  /*04b0*/  LDS R20, [R16+0x780] ;  /* 0x0007800010147984 */ /* 0x000ea20000000800 */
[----:B0-----:R-:W-:-:S04]  /*04c0*/  IMAD R8, R8, R13, R14 ;  /* 0x0000000d08087224 */ /* 0x001fc800078e020e */
[----:B------:R-:W-:Y:S02]  /*04d0*/  IMAD R13, R12, R9, R8 ;  /* 0x000000090c0d7224 */ /* 0x000fe400078e0208 */
[----:B------:R-:W-:Y:S02]  /*04e0*/  LDS R9, [R16+0x800] ;  /* 0x0008000010097984 */ /* 0x000fe40000000800 */
[----:B-1----:R-:W-:Y:S02]  /*04f0*/  IMAD R10, R15, R10, R13 ;  /* 0x0000000a0f0a7224 */ /* 0x002fe400078e020d */
[----:B------:R-:W0:Y:S02]  /*0500*/  LDS.128 R12, [R19+0x40] ;  /* 0x00004000130c7984 */ /* 0x000e240000000c00 */
[----:B--2---:R-:W-:Y:S02]  /*0510*/  IMAD R10, R20, R11, R10 ;  /* 0x0000000b140a7224 */ /* 0x004fe400078e020a */
        /* <DEDUP_REMOVED lines=28> */
[----:B------:R-:W1:Y:S01]  /*06e0*/  LDS R15, [R16+0xf00] ;  /* 0x000f0000100f7984 */ /* 0x000e620000000800 */
[----:B0-----:R-:W-:-:S04]  /*06f0*/  IMAD R8, R8, R13, R14 ;  /* 0x0000000d08087224 */ /* 0x001fc800078e020e */
[----:B------:R-:W-:-:S04]  /*0700*/  IMAD R9, R12, R9, R8 ;  /* 0x000000090c097224 */ /* 0x000fc800078e0208 */
[----:B-1----:R-:W-:-:S04]  /*0710*/  IMAD R10, R15, R10, R9 ;  /* 0x0000000a0f0a7224 */ /* 0x002fc800078e0209 */
[----:B------:R-:W-:Y:S01]  /*0720*/  IMAD R29, R29, R11, R10 ;  /* 0x0000000b1d1d7224 */ /* 0x000fe200078e020a */
[----:B------:R-:W-:Y:S06]  /*0730*/  BAR.SYNC.DEFER_BLOCKING 0x0 ;  /* 0x0000000000007b1d */ /* 0x000fec0000010000 */
[----:B------:R-:W-:Y:S05]  /*0740*/  @P0 BRA `(.L_x_1) ;  /* 0xfffffff800ac0947 */ /* 0x000fea000383ffff */
.L_x_0:
[----:B------:R-:W0:Y:S01]  /*0750*/  LDCU.64 UR4, c[0x0][0x390] ;  /* 0x00007200ff0477ac */ /* 0x000e220008000a00 */
[----:B------:R-:W-:Y:S01]  /*0760*/  IMAD R5, R3, R0, R2 ;  /* 0x0000000003057224 */ /* 0x000fe200078e0202 */
[----:B------:R-:W-:-:S04]  /*0770*/  LEA R4, R4, R21, 0x5 ;  /* 0x0000001504047211 */ /* 0x000fc800078e28ff */
[----:B------:R-:W-:Y:S02]  /*0780*/  SHF.R.S32.HI R3, RZ, 0x1f, R5 ;  /* 0x0000001fff037819 */ /* 0x000fe40000011405 */
[----:B------:R-:W-:-:S04]  /*0790*/  IADD3 R0, P0, PT, R5, R4, RZ ;  /* 0x0000000405007210 */ /* 0x000fc80007f1e0ff */
[----:B------:R-:W-:Y:S02]  /*07a0*/  LEA.HI.X.SX32 R3, R4, R3, 0x1, P0 ;  /* 0x0000000304037211 */ /* 0x000fe400000f0eff */
[----:B0-----:R-:W-:-:S04]  /*07b0*/  LEA R2, P0, R0, UR4, 0x2 ;  /* 0x0000000400027c11 */ /* 0x001fc8000f8010ff */
[----:B------:R-:W-:-:S05]  /*07c0*/  LEA.HI.X R3, R0, UR5, R3, 0x2, P0 ;  /* 0x0000000500037c11 */ /* 0x000fca00080f1403 */
[----:B------:R-:W-:Y:S01]  /*07d0*/  STG.E desc[UR8][R2.64], R29 ;  /* 0x0000001d02007986 */ /* 0x000fe2000c101908 */
[----:B------:R-:W-:Y:S05]  /*07e0*/  EXIT ;  /* 0x000000000000794d */ /* 0x000fea0003800000 */
.L_x_2:
[----:B------:R-:W-:-:S00]  /*07f0*/  BRA `(.L_x_2) ;  /* 0xfffffffc00fc7947 */ /* 0x000fc0000383ffff */
[----:B------:R-:W-:-:S00]  /*0800*/  NOP ;  /* 0x0000000000007918 */ /* 0x000fc00000000000 */
[----:B------:R-:W-:-:S00]  /*0810*/  NOP ;  /* 0x0000000000007918 */ /* 0x000fc00000000000 */
[----:B------:R-:W-:-:S00]  /*0820*/  NOP ;  /* 0x0000000000007918 */ /* 0x000fc00000000000 */
[----:B------:R-:W-:-:S00]  /*0830*/  NOP ;  /* 0x0000000000007918 */ /* 0x000fc00000000000 */
[----:B------:R-:W-:-:S00]  /*0840*/  NOP ;  /* 0x0000000000007918 */ /* 0x000fc00000000000 */
[----:B------:R-:W-:-:S00]  /*0850*/  NOP ;  /* 0x0000000000007918 */ /* 0x000fc00000000000 */
[----:B------:R-:W-:-:S00]  /*0860*/  NOP ;  /* 0x0000000000007918 */ /* 0x000fc00000000000 */
[----:B------:R-:W-:-:S00]  /*0870*/  NOP ;  /* 0x0000000000007918 */ /* 0x000fc00000000000 */
.L_x_8:


//--------------------- .text._Z34CudaMatrixMultiplication_notSharedPKiS0_Pii --------------------------
	.section	.text._Z34CudaMatrixMultiplication_notSharedPKiS0_Pii,"ax",@progbits
	.align	128
        .global         _Z34CudaMatrixMultiplication_notSharedPKiS0_Pii
        .type           _Z34CudaMatrixMultiplication_notSharedPKiS0_Pii,@function
        .size           _Z34CudaMatrixMultiplication_notSharedPKiS0_Pii,(.L_x_9 - _Z34CudaMatrixMultiplication_notSharedPKiS0_Pii)
        .other          _Z34CudaMatrixMultiplication_notSharedPKiS0_Pii,@"STO_CUDA_ENTRY STV_DEFAULT"
_Z34CudaMatrixMultiplication_notSharedPKiS0_Pii:
.text._Z34CudaMatrixMultiplication_notSharedPKiS0_Pii:
[----:B------:R-:W-:Y:S01]  /*0000*/  LDC R1, c[0x0][0x37c] ;  /* 0x0000df00ff017b82 */ /* 0x000fe20000000800 */
[----:B------:R-:W0:Y:S07]  /*0010*/  S2R R4, SR_TID.Y ;  /* 0x0000000000047919 */ /* 0x000e2e0000002200 */
[----:B------:R-:W0:Y:S01]  /*0020*/  S2UR UR4, SR_CTAID.Y ;  /* 0x00000000000479c3 */ /* 0x000e220000002600 */
[----:B------:R-:W1:Y:S07]  /*0030*/  S2R R6, SR_TID.X ;  /* 0x0000000000067919 */ /* 0x000e6e0000002100 */
[----:B------:R-:W0:Y:S08]  /*0040*/  LDC R7, c[0x0][0x364] ;  /* 0x0000d900ff077b82 */ /* 0x000e300000000800 */
[----:B------:R-:W1:Y:S08]  /*0050*/  S2UR UR6, SR_CTAID.X ;  /* 0x00000000000679c3 */ /* 0x000e700000002500 */
[----:B------:R-:W1:Y:S08]  /*0060*/  LDC R5, c[0x0][0x360] ;  /* 0x0000d800ff057b82 */ /* 0x000e700000000800 */
[----:B------:R-:W2:Y:S01]  /*0070*/  LDC R0, c[0x0][0x398] ;  /* 0x0000e600ff007b82 */ /* 0x000ea20000000800 */
[----:B0-----:R-:W-:Y:S01]  /*0080*/  IMAD R7, R7, UR4, R4 ;  /* 0x0000000407077c24 */ /* 0x001fe2000f8e0204 */
[----:B------:R-:W0:Y:S06]  /*0090*/  LDCU.64 UR4, c[0x0][0x358] ;  /* 0x00006b00ff0477ac */ /* 0x000e2c0008000a00 */
[----:B------:R-:W3:Y:S01]  /*00a0*/  LDC.64 R2, c[0x0][0x390] ;  /* 0x0000e400ff027b82 */ /* 0x000ee20000000a00 */
[----:B-1----:R-:W-:-:S02]  /*00b0*/  IMAD R5, R5, UR6, R6 ;  /* 0x0000000605057c24 */ /* 0x002fc4000f8e0206 */
[----:B--2---:R-:W-:Y:S01]  /*00c0*/  IMAD R4, R7, R0, RZ ;  /* 0x0000000007047224 */ /* 0x004fe200078e02ff */
[----:B------:R-:W-:-:S04]  /*00d0*/  ISETP.GE.AND P0, PT, R0, 0x1, PT ;  /* 0x000000010000780c */ /* 0x000fc80003f06270 */
[----:B------:R-:W-:-:S05]  /*00e0*/  IADD3 R7, PT, PT, R5, R4, RZ ;  /* 0x0000000405077210 */ /* 0x000fca0007ffe0ff */
[----:B---3--:R-:W-:-:S05]  /*00f0*/  IMAD.WIDE R2, R7, 0x4, R2 ;  /* 0x0000000407027825 */ /* 0x008fca00078e0202 */
[----:B0-----:R0:W-:Y:S01]  /*0100*/  STG.E desc[UR4][R2.64], RZ ;  /* 0x000000ff02007986 */ /* 0x0011e2000c101904 */
[----:B------:R-:W-:Y:S05]  /*0110*/  @!P0 EXIT ;  /* 0x000000000000894d */ /* 0x000fea0003800000 */
[C---:B------:R-:W-:Y:S01]  /*0120*/  ISETP.GE.U32.AND P1, PT, R0.reuse, 0x8, PT ;  /* 0x000000080000780c */ /* 0x040fe20003f26070 */
[----:B------:R-:W-:Y:S01]  /*0130*/  HFMA2 R11, -RZ, RZ, 0, 0 ;  /* 0x00000000ff0b7431 */ /* 0x000fe200000001ff */
[----:B------:R-:W-:Y:S02]  /*0140*/  LOP3.LUT R18, R0, 0x7, RZ, 0xc0, !PT ;  /* 0x0000000700127812 */ /* 0x000fe400078ec0ff */
[----:B------:R-:W-:Y:S02]  /*0150*/  MOV R7, RZ ;  /* 0x000000ff00077202 */ /* 0x000fe40000000f00 */
[----:B------:R-:W-:-:S07]  /*0160*/  ISETP.NE.AND P0, PT, R18, RZ, PT ;  /* 0x000000ff1200720c */ /* 0x000fce0003f05270 */
[----:B------:R-:W-:Y:S06]  /*0170*/  @!P1 BRA `(.L_x_3) ;  /* 0x0000000000e09947 */ /* 0x000fec0003800000 */
[----:B------:R-:W1:Y:S01]  /*0180*/  LDC.64 R8, c[0x0][0x380] ;  /* 0x0000e000ff087b82 */ /* 0x000e620000000a00 */
[----:B------:R-:W2:Y:S01]  /*0190*/  LDCU UR6, c[0x0][0x398] ;  /* 0x00007300ff0677ac */ /* 0x000ea20008000800 */
[----:B------:R-:W-:Y:S02]  /*01a0*/  LOP3.LUT R7, R0, 0x7ffffff8, RZ, 0xc0, !PT ;  /* 0x7ffffff800077812 */ /* 0x000fe400078ec0ff */
[----:B------:R-:W-:Y:S02]  /*01b0*/  MOV R11, RZ ;  /* 0x000000ff000b7202 */ /* 0x000fe40000000f00 */
[----:B------:R-:W-:Y:S02]  /*01c0*/  IADD3 R6, PT, PT, -R7, RZ, RZ ;  /* 0x000000ff07067210 */ /* 0x000fe40007ffe1ff */
[----:B--2---:R-:W-:Y:S01]  /*01d0*/  MOV R10, UR6 ;  /* 0x00000006000a7c02 */ /* 0x004fe20008000f00 */
[----:B-1----:R-:W-:-:S03]  /*01e0*/  IMAD.WIDE.U32 R8, R4, 0x4, R8 ;  /* 0x0000000404087825 */ /* 0x002fc600078e0008 */
[----:B------:R-:W-:-:S04]  /*01f0*/  IADD3 R8, P1, PT, R8, 0x10, RZ ;  /* 0x0000001008087810 */ /* 0x000fc80007f3e0ff */
[----:B------:R-:W-:-:S09]  /*0200*/  IADD3.X R9, PT, PT, RZ, R9, RZ, P1, !PT ;  /* 0x00000009ff097210 */ /* 0x000fd20000ffe4ff */
.L_x_4:
[----:B------:R-:W1:Y:S01]  /*0210*/  LDC.64 R12, c[0x0][0x388] ;  /* 0x0000e200ff0c7b82 */ /* 0x000e620000000a00 */
[----:B--2---:R-:W2:Y:S01]  /*0220*/  LDG.E R14, desc[UR4][R8.64+-0x10] ;  /* 0xfffff004080e7981 */ /* 0x004ea2000c1e1900 */
[----:B-1----:R-:W-:-:S05]  /*0230*/  IMAD.WIDE R12, R10, 0x4, R12 ;  /* 0x000000040a0c7825 */ /* 0x002fca00078e020c */
[----:B------:R-:W2:Y:S02]  /*0240*/  LDG.E R15, desc[UR4][R12.64] ;  /* 0x000000040c0f7981 */ /* 0x000ea4000c1e1900 */
[----:B--2---:R-:W-:Y:S02]  /*0250*/  IMAD R11, R14, R15, R11 ;  /* 0x0000000f0e0b7224 */ /* 0x004fe400078e020b */
[----:B------:R-:W-:-:S03]  /*0260*/  IMAD.WIDE R14, R5, 0x4, R12 ;  /* 0x00000004050e7825 */ /* 0x000fc600078e020c */
[----:B------:R1:W-:Y:S04]  /*0270*/  STG.E desc[UR4][R2.64], R11 ;  /* 0x0000000b02007986 */ /* 0x0003e8000c101904 */
[----:B------:R-:W2:Y:S04]  /*0280*/  LDG.E R16, desc[UR4][R8.64+-0xc] ;  /* 0xfffff40408107981 */ /* 0x000ea8000c1e1900 */
[----:B------:R-:W2:Y:S02]  /*0290*/  LDG.E R17, desc[UR4][R14.64] ;  /* 0x000000040e117981 */ /* 0x000ea4000c1e1900 */
[----:B--2---:R-:W-:-:S02]  /*02a0*/  IMAD R19, R16, R17, R11 ;  /* 0x0000001110137224 */ /* 0x004fc400078e020b */
[----:B------:R-:W-:-:S03]  /*02b0*/  IMAD.WIDE R16, R5, 0x4, R14 ;  /* 0x0000000405107825 */ /* 0x000fc600078e020e */
[----:B------:R2:W-:Y:S04]  /*02c0*/  STG.E desc[UR4][R2.64], R19 ;  /* 0x0000001302007986 */ /* 0x0005e8000c101904 */
[----:B------:R-:W3:Y:S04]  /*02d0*/  LDG.E R20, desc[UR4][R8.64+-0x8] ;  /* 0xfffff80408147981 */ /* 0x000ee8000c1e1900 */
[----:B------:R-:W3:Y:S01]  /*02e0*/  LDG.E R21, desc[UR4][R16.64] ;  /* 0x0000000410157981 */ /* 0x000ee2000c1e1900 */
[----:B------:R-:W-:-:S04]  /*02f0*/  IMAD.WIDE R12, R5, 0x4, R16 ;  /* 0x00000004050c7825 */ /* 0x000fc800078e0210 */
[----:B---3--:R-:W-:-:S05]  /*0300*/  IMAD R21, R20, R21, R19 ;  /* 0x0000001514157224 */ /* 0x008fca00078e0213 */
[----:B------:R3:W-:Y:S04]  /*0310*/  STG.E desc[UR4][R2.64], R21 ;  /* 0x0000001502007986 */ /* 0x0007e8000c101904 */
[----:B------:R-:W4:Y:S04]  /*0320*/  LDG.E R20, desc[UR4][R8.64+-0x4] ;  /* 0xfffffc0408147981 */ /* 0x000f28000c1e1900 */
[----:B-1----:R-:W4:Y:S01]  /*0330*/  LDG.E R11, desc[UR4][R12.64] ;  /* 0x000000040c0b7981 */ /* 0x002f22000c1e1900 */
[----:B------:R-:W-:-:S04]  /*0340*/  IMAD.WIDE R14, R5, 0x4, R12 ;  /* 0x00000004050e7825 */ /* 0x000fc800078e020c */
[----:B----4-:R-:W-:-:S05]  /*0350*/  IMAD R11, R20, R11, R21 ;  /* 0x0000000b140b7224 */ /* 0x010fca00078e0215 */
[----:B------:R1:W-:Y:S04]  /*0360*/  STG.E desc[UR4][R2.64], R11 ;  /* 0x0000000b02007986 */ /* 0x0003e8000c101904 */
[----:B------:R-:W4:Y:S04]  /*0370*/  LDG.E R20, desc[UR4][R8.64] ;  /* 0x0000000408147981 */ /* 0x000f28000c1e1900 */
[----:B--2---:R-:W4:Y:S01]  /*0380*/  LDG.E R19, desc[UR4][R14.64] ;  /* 0x000000040e137981 */ /* 0x004f22000c1e1900 */
[----:B------:R-:W-:-:S04]  /*0390*/  IMAD.WIDE R16, R5, 0x4, R14 ;  /* 0x0000000405107825 */ /* 0x000fc800078e020e */
[----:B----4-:R-:W-:-:S05]  /*03a0*/  IMAD R19, R20, R19, R11 ;  /* 0x0000001314137224 */ /* 0x010fca00078e020b */
[----:B------:R2:W-:Y:S04]  /*03b0*/  STG.E desc[UR4][R2.64], R19 ;  /* 0x0000001302007986 */ /* 0x0005e8000c101904 */
[----:B------:R-:W4:Y:S04]  /*03c0*/  LDG.E R20, desc[UR4][R8.64+0x4] ;  /* 0x0000040408147981 */ /* 0x000f28000c1e1900 */
[----:B---3--:R-:W4:Y:S01]  /*03d0*/  LDG.E R21, desc[UR4][R16.64] ;  /* 0x0000000410157981 */ /* 0x008f22000c1e1900 */
[----:B------:R-:W-:-:S04]  /*03e0*/  IMAD.WIDE R12, R5, 0x4, R16 ;  /* 0x00000004050c7825 */ /* 0x000fc800078e0210 */
[----:B----4-:R-:W-:-:S05]  /*03f0*/  IMAD R21, R20, R21, R19 ;  /* 0x0000001514157224 */ /* 0x010fca00078e0213 */
[----:B------:R2:W-:Y:S04]  /*0400*/  STG.E desc[UR4][R2.64], R21 ;  /* 0x0000001502007986 */ /* 0x0005e8000c101904 */
[----:B------:R-:W3:Y:S04]  /*0410*/  LDG.E R20, desc[UR4][R8.64+0x8] ;  /* 0x0000080408147981 */ /* 0x000ee8000c1e1900 */
[----:B-1----:R-:W3:Y:S01]  /*0420*/  LDG.E R11, desc[UR4][R12.64] ;  /* 0x000000040c0b7981 */ /* 0x002ee2000c1e1900 */
[----:B------:R-:W-:Y:S01]  /*0430*/  IMAD.WIDE R14, R5, 0x4, R12 ;  /* 0x00000004050e7825 */ /* 0x000fe200078e020c */
[----:B------:R-:W-:-:S03]  /*0440*/  IADD3 R6, PT, PT, R6, 0x8, RZ ;  /* 0x0000000806067810 */ /* 0x000fc60007ffe0ff */
[----:B---3--:R-:W-:-:S05]  /*0450*/  IMAD R23, R20, R11, R21 ;  /* 0x0000000b14177224 */ /* 0x008fca00078e0215 */
[----:B------:R2:W-:Y:S04]  /*0460*/  STG.E desc[UR4][R2.64], R23 ;  /* 0x0000001702007986 */ /* 0x0005e8000c101904 */
[----:B------:R-:W3:Y:S04]  /*0470*/  LDG.E R14, desc[UR4][R14.64] ;  /* 0x000000040e0e7981 */ /* 0x000ee8000c1e1900 */
[----:B------:R1:W3:Y:S01]  /*0480*/  LDG.E R20, desc[UR4][R8.64+0xc] ;  /* 0x00000c0408147981 */ /* 0x0002e2000c1e1900 */
[----:B------:R-:W-:Y:S02]  /*0490*/  ISETP.NE.AND P1, PT, R6, RZ, PT ;  /* 0x000000ff0600720c */ /* 0x000fe40003f25270 */
[----:B------:R-:W-:-:S02]  /*04a0*/  LEA R10, R5, R10, 0x3 ;  /* 0x0000000a050a7211 */ /* 0x000fc400078e18ff */
[----:B-1----:R-:W-:-:S04]  /*04b0*/  IADD3 R8, P2, PT, R8, 0x20, RZ ;  /* 0x0000002008087810 */ /* 0x002fc80007f5e0ff */
[----:B------:R-:W-:Y:S01]  /*04c0*/  IADD3.X R9, PT, PT, RZ, R9, RZ, P2, !PT ;  /* 0x00000009ff097210 */ /* 0x000fe200017fe4ff */
[----:B---3--:R-:W-:-:S05]  /*04d0*/  IMAD R11, R20, R14, R23 ;  /* 0x0000000e140b7224 */ /* 0x008fca00078e0217 */
[----:B------:R2:W-:Y:S01]  /*04e0*/  STG.E desc[UR4][R2.64], R11 ;  /* 0x0000000b02007986 */ /* 0x0005e2000c101904 */
[----:B------:R-:W-:Y:S05]  /*04f0*/  @P1 BRA `(.L_x_4) ;  /* 0xfffffffc00441947 */ /* 0x000fea000383ffff */
.L_x_3:
[----:B------:R-:W-:Y:S05]  /*0500*/  @!P0 EXIT ;  /* 0x000000000000894d */ /* 0x000fea0003800000 */
[----:B------:R-:W-:Y:S02]  /*0510*/  ISETP.GE.U32.AND P1, PT, R18, 0x4, PT ;  /* 0x000000041200780c */ /* 0x000fe40003f26070 */
[----:B------:R-:W-:-:S04]  /*0520*/  LOP3.LUT R16, R0, 0x3, RZ, 0xc0, !PT ;  /* 0x0000000300107812 */ /* 0x000fc800078ec0ff */
[----:B------:R-:W-:-:S07]  /*0530*/  ISETP.NE.AND P0, PT, R16, RZ, PT ;  /* 0x000000ff1000720c */ /* 0x000fce0003f05270 */
[----:B------:R-:W-:Y:S06]  /*0540*/  @!P1 BRA `(.L_x_5) ;  /* 0x00000000007c9947 */ /* 0x000fec0003800000 */
[----:B------:R-:W1:Y:S01]  /*0550*/  LDC.64 R14, c[0x0][0x380] ;  /* 0x0000e000ff0e7b82 */ /* 0x000e620000000a00 */
[-C--:B------:R-:W-:Y:S01]  /*0560*/  IADD3 R9, PT, PT, R4, R7.reuse, RZ ;  /* 0x0000000704097210 */ /* 0x080fe20007ffe0ff */
[----:B------:R-:W-:Y:S01]  /*0570*/  IMAD R17, R5, R7, R0 ;  /* 0x0000000705117224 */ /* 0x000fe200078e0200 */
[----:B------:R-:W3:Y:S05]  /*0580*/  LDCU.64 UR6, c[0x0][0x380] ;  /* 0x00007000ff0677ac */ /* 0x000eea0008000a00 */
[----:B------:R-:W4:Y:S01]  /*0590*/  LDC.64 R12, c[0x0][0x388] ;  /* 0x0000e200ff0c7b82 */ /* 0x000f220000000a00 */
[----:B-1----:R-:W-:-:S06]  /*05a0*/  IMAD.WIDE.U32 R14, R9, 0x4, R14 ;  /* 0x00000004090e7825 */ /* 0x002fcc00078e000e */
[----:B------:R-:W5:Y:S01]  /*05b0*/  LDG.E R14, desc[UR4][R14.64] ;  /* 0x000000040e0e7981 */ /* 0x000f62000c1e1900 */
[----:B----4-:R-:W-:-:S05]  /*05c0*/  IMAD.WIDE R12, R17, 0x4, R12 ;  /* 0x00000004110c7825 */ /* 0x010fca00078e020c */
[----:B------:R-:W5:Y:S01]  /*05d0*/  LDG.E R6, desc[UR4][R12.64] ;  /* 0x000000040c067981 */ /* 0x000f62000c1e1900 */
[----:B------:R-:W-:-:S04]  /*05e0*/  IADD3 R9, P1, PT, R4, R7, RZ ;  /* 0x0000000704097210 */ /* 0x000fc80007f3e0ff */
[----:B------:R-:W-:Y:S02]  /*05f0*/  IADD3.X R10, PT, PT, RZ, RZ, RZ, P1, !PT ;  /* 0x000000ffff0a7210 */ /* 0x000fe40000ffe4ff */
[----:B---3--:R-:W-:-:S04]  /*0600*/  LEA R8, P1, R9, UR6, 0x2 ;  /* 0x0000000609087c11 */ /* 0x008fc8000f8210ff */
[----:B------:R-:W-:Y:S01]  /*0610*/  LEA.HI.X R9, R9, UR7, R10, 0x2, P1 ;  /* 0x0000000709097c11 */ /* 0x000fe200088f140a */
[----:B-----5:R-:W-:Y:S02]  /*0620*/  IMAD R17, R14, R6, R11 ;  /* 0x000000060e117224 */ /* 0x020fe400078e020b */
[----:B--2---:R-:W-:-:S03]  /*0630*/  IMAD.WIDE R10, R5, 0x4, R12 ;  /* 0x00000004050a7825 */ /* 0x004fc600078e020c */
[----:B------:R1:W-:Y:S04]  /*0640*/  STG.E desc[UR4][R2.64], R17 ;  /* 0x0000001102007986 */ /* 0x0003e8000c101904 */
[----:B------:R-:W2:Y:S04]  /*0650*/  LDG.E R18, desc[UR4][R10.64] ;  /* 0x000000040a127981 */ /* 0x000ea8000c1e1900 */
[----:B------:R-:W2:Y:S01]  /*0660*/  LDG.E R6, desc[UR4][R8.64+0x4] ;  /* 0x0000040408067981 */ /* 0x000ea2000c1e1900 */
[----:B------:R-:W-:-:S04]  /*0670*/  IMAD.WIDE R12, R5, 0x4, R10 ;  /* 0x00000004050c7825 */ /* 0x000fc800078e020a */
[----:B--2---:R-:W-:-:S05]  /*0680*/  IMAD R19, R6, R18, R17 ;  /* 0x0000001206137224 */ /* 0x004fca00078e0211 */
[----:B------:R1:W-:Y:S04]  /*0690*/  STG.E desc[UR4][R2.64], R19 ;  /* 0x0000001302007986 */ /* 0x0003e8000c101904 */
[----:B------:R-:W2:Y:S04]  /*06a0*/  LDG.E R6, desc[UR4][R8.64+0x8] ;  /* 0x0000080408067981 */ /* 0x000ea8000c1e1900 */
[----:B------:R-:W2:Y:S02]  /*06b0*/  LDG.E R14, desc[UR4][R12.64] ;  /* 0x000000040c0e7981 */ /* 0x000ea4000c1e1900 */
[----:B--2---:R-:W-:-:S02]  /*06c0*/  IMAD R21, R6, R14, R19 ;  /* 0x0000000e06157224 */ /* 0x004fc400078e0213 */
[----:B------:R-:W-:-:S03]  /*06d0*/  IMAD.WIDE R14, R5, 0x4, R12 ;  /* 0x00000004050e7825 */ /* 0x000fc600078e020c */
[----:B------:R1:W-:Y:S04]  /*06e0*/  STG.E desc[UR4][R2.64], R21 ;  /* 0x0000001502007986 */ /* 0x0003e8000c101904 */
[----:B------:R-:W2:Y:S04]  /*06f0*/  LDG.E R6, desc[UR4][R8.64+0xc] ;  /* 0x00000c0408067981 */ /* 0x000ea8000c1e1900 */
[----:B------:R-:W2:Y:S01]  /*0700*/  LDG.E R14, desc[UR4][R14.64] ;  /* 0x000000040e0e7981 */ /* 0x000ea2000c1e1900 */
[----:B------:R-:W-:Y:S01]  /*0710*/  IADD3 R7, PT, PT, R7, 0x4, RZ ;  /* 0x0000000407077810 */ /* 0x000fe20007ffe0ff */
[----:B--2---:R-:W-:-:S05]  /*0720*/  IMAD R11, R6, R14, R21 ;  /* 0x0000000e060b7224 */ /* 0x004fca00078e0215 */
[----:B------:R1:W-:Y:S02]  /*0730*/  STG.E desc[UR4][R2.64], R11 ;  /* 0x0000000b02007986 */ /* 0x0003e4000c101904 */
.L_x_5:
[----:B------:R-:W-:Y:S05]  /*0740*/  @!P0 EXIT ;  /* 0x000000000000894d */ /* 0x000fea0003800000 */
[----:B------:R-:W-:Y:S02]  /*0750*/  ISETP.NE.AND P1, PT, R16, 0x1, PT ;  /* 0x000000011000780c */ /* 0x000fe40003f25270 */
[----:B------:R-:W-:-:S04]  /*0760*/  LOP3.LUT R6, R0, 0x1, RZ, 0xc0, !PT ;  /* 0x0000000100067812 */ /* 0x000fc800078ec0ff */
[----:B------:R-:W-:-:S07]  /*0770*/  ISETP.NE.U32.AND P0, PT, R6, 0x1, PT ;  /* 0x000000010600780c */ /* 0x000fce0003f05070 */
[----:B------:R-:W-:Y:S06]  /*0780*/  @!P1 BRA `(.L_x_6) ;  /* 0x0000000000549947 */ /* 0x000fec0003800000 */
[----:B------:R-:W3:Y:S01]  /*0790*/  LDC.64 R8, c[0x0][0x380] ;  /* 0x0000e000ff087b82 */ /* 0x000ee20000000a00 */
[-C--:B------:R-:W-:Y:S01]  /*07a0*/  IADD3 R13, PT, PT, R4, R7.reuse, RZ ;  /* 0x00000007040d7210 */ /* 0x080fe20007ffe0ff */
[----:B-1----:R-:W-:Y:S01]  /*07b0*/  IMAD R17, R5, R7, R0 ;  /* 0x0000000705117224 */ /* 0x002fe200078e0200 */
[----:B------:R-:W1:Y:S05]  /*07c0*/  LDCU.64 UR6, c[0x0][0x380] ;  /* 0x00007000ff0677ac */ /* 0x000e6a0008000a00 */
[----:B------:R-:W4:Y:S01]  /*07d0*/  LDC.64 R14, c[0x0][0x388] ;  /* 0x0000e200ff0e7b82 */ /* 0x000f220000000a00 */
[----:B---3--:R-:W-:-:S06]  /*07e0*/  IMAD.WIDE.U32 R12, R13, 0x4, R8 ;  /* 0x000000040d0c7825 */ /* 0x008fcc00078e0008 */
[----:B------:R-:W2:Y:S01]  /*07f0*/  LDG.E R12, desc[UR4][R12.64] ;  /* 0x000000040c0c7981 */ /* 0x000ea2000c1e1900 */
[----:B----4-:R-:W-:-:S05]  /*0800*/  IMAD.WIDE R14, R17, 0x4, R14 ;  /* 0x00000004110e7825 */ /* 0x010fca00078e020e */
[----:B------:R-:W2:Y:S01]  /*0810*/  LDG.E R6, desc[UR4][R14.64] ;  /* 0x000000040e067981 */ /* 0x000ea2000c1e1900 */
[----:B------:R-:W-:-:S04]  /*0820*/  IADD3 R9, P1, PT, R4, R7, RZ ;  /* 0x0000000704097210 */ /* 0x000fc80007f3e0ff */
[----:B------:R-:W-:Y:S02]  /*0830*/  IADD3.X R10, PT, PT, RZ, RZ, RZ, P1, !PT ;  /* 0x000000ffff0a7210 */ /* 0x000fe40000ffe4ff */
[----:B-1----:R-:W-:Y:S01]  /*0840*/  LEA R8, P1, R9, UR6, 0x2 ;  /* 0x0000000609087c11 */ /* 0x002fe2000f8210ff */
[----:B------:R-:W-:-:S03]  /*0850*/  IMAD.WIDE R16, R5, 0x4, R14 ;  /* 0x0000000405107825 */ /* 0x000fc600078e020e */
[----:B------:R-:W-:Y:S01]  /*0860*/  LEA.HI.X R9, R9, UR7, R10, 0x2, P1 ;  /* 0x0000000709097c11 */ /* 0x000fe200088f140a */
[----:B--2---:R-:W-:-:S05]  /*0870*/  IMAD R19, R12, R6, R11 ;  /* 0x000000060c137224 */ /* 0x004fca00078e020b */
[----:B------:R3:W-:Y:S04]  /*0880*/  STG.E desc[UR4][R2.64], R19 ;  /* 0x0000001302007986 */ /* 0x0007e8000c101904 */
[----:B------:R-:W2:Y:S04]  /*0890*/  LDG.E R16, desc[UR4][R16.64] ;  /* 0x0000000410107981 */ /* 0x000ea8000c1e1900 */
[----:B------:R-:W2:Y:S01]  /*08a0*/  LDG.E R8, desc[UR4][R8.64+0x4] ;  /* 0x0000040408087981 */ /* 0x000ea2000c1e1900 */
[----:B------:R-:W-:Y:S01]  /*08b0*/  IADD3 R7, PT, PT, R7, 0x2, RZ ;  /* 0x0000000207077810 */ /* 0x000fe20007ffe0ff */
[----:B--2---:R-:W-:-:S05]  /*08c0*/  IMAD R11, R8, R16, R19 ;  /* 0x00000010080b7224 */ /* 0x004fca00078e0213 */
[----:B------:R3:W-:Y:S02]  /*08d0*/  STG.E desc[UR4][R2.64], R11 ;  /* 0x0000000b02007986 */ /* 0x0007e4000c101904 */
.L_x_6:
[----:B------:R-:W-:Y:S05]  /*08e0*/  @P0 EXIT ;  /* 0x000000000000094d */ /* 0x000fea0003800000 */
[----:B------:R-:W4:Y:S01]  /*08f0*/  LDC.64 R8, c[0x0][0x380] ;  /* 0x0000e000ff087b82 */ /* 0x000f220000000a00 */
[-C--:B------:R-:W-:Y:S01]  /*0900*/  IADD3 R15, PT, PT, R4, R7.reuse, RZ ;  /* 0x00000007040f7210 */ /* 0x080fe20007ffe0ff */
[----:B------:R-:W-:-:S06]  /*0910*/  IMAD R7, R5, R7, R0 ;  /* 0x0000000705077224 */ /* 0x000fcc00078e0200 */
[----:B------:R-:W5:Y:S01]  /*0920*/  LDC.64 R12, c[0x0][0x388] ;  /* 0x0000e200ff0c7b82 */ /* 0x000f620000000a00 */
[----:B----4-:R-:W-:-:S06]  /*0930*/  IMAD.WIDE.U32 R4, R15, 0x4, R8 ;  /* 0x000000040f047825 */ /* 0x010fcc00078e0008 */
[----:B------:R-:W1:Y:S01]  /*0940*/  LDG.E R4, desc[UR4][R4.64] ;  /* 0x0000000404047981 */ /* 0x000e62000c1e1900 */
[----:B-----5:R-:W-:-:S06]  /*0950*/  IMAD.WIDE R6, R7, 0x4, R12 ;  /* 0x0000000407067825 */ /* 0x020fcc00078e020c */
[----:B------:R-:W1:Y:S02]  /*0960*/  LDG.E R6, desc[UR4][R6.64] ;  /* 0x0000000406067981 */ /* 0x000e64000c1e1900 */
[----:B-123--:R-:W-:-:S05]  /*0970*/  IMAD R11, R4, R6, R11 ;  /* 0x00000006040b7224 */ /* 0x00efca00078e020b */
[----:B------:R-:W-:Y:S01]  /*0980*/  STG.E desc[UR4][R2.64], R11 ;  /* 0x0000000b02007986 */ /* 0x000fe2000c101904 */
[----:B------:R-:W-:Y:S05]  /*0990*/  EXIT ;  /* 0x000000000000794d */ /* 0x000fea0003800000 */
.L_x_7:
        /* <DEDUP_REMOVED lines=14> */
.L_x_9:


//--------------------- .nv.shared._Z31CudaMatrixMultiplication_SharedPKiS0_Pii --------------------------
	.section	.nv.shared._Z31CudaMatrixMultiplication_SharedPKiS0_Pii,"aw",@nobits
	.sectionflags	@""
	.align	4
.nv.shared._Z31CudaMatrixMultiplication_SharedPKiS0_Pii:
	.zero		9216


//--------------------- .nv.shared.reserved.0     --------------------------
	.section	.nv.shared.reserved.0,"aw",@nobits
	.weak		__nv_reservedSMEM_offset_0_alias
	.size		__nv_reservedSMEM_offset_0_alias, 0, 64
	.other		__nv_reservedSMEM_offset_0_alias,@"STO_CUDA_RESERVED_SHARED STV_DEFAULT"
__nv_reservedSMEM_offset_0_alias:
	.zero		0
	.zero		64


//--------------------- .nv.constant0._Z31CudaMatrixMultiplication_SharedPKiS0_Pii --------------------------
	.section	.nv.constant0._Z31CudaMatrixMultiplication_SharedPKiS0_Pii,"a",@progbits
	.sectionflags	@""
	.align	4
.nv.constant0._Z31CudaMatrixMultiplication_SharedPKiS0_Pii:
	.zero		924


//--------------------- .nv.constant0._Z34CudaMatrixMultiplication_notSharedPKiS0_Pii --------------------------
	.section	.nv.constant0._Z34CudaMatrixMultiplication_notSharedPKiS0_Pii,"a",@progbits
	.sectionflags	@""
	.align	4
.nv.constant0._Z34CudaMatrixMultiplication_notSharedPKiS0_Pii:
	.zero		924


//--------------------- SYMBOLS --------------------------

	.type		.nv.reservedSmem.offset0,@object
	.size		.nv.reservedSmem.offset0,0x4
	.type		.nv.reservedSmem.cap,@object
	.size		.nv.reservedSmem.cap,0x4
